	.headerflags	@"EF_CUDA_TEXMODE_UNIFIED EF_CUDA_64BIT_ADDRESS EF_CUDA_ACCELERATORS EF_CUDA_SM90 EF_CUDA_VIRTUAL_SM(EF_CUDA_SM90)"
	.elftype	@"ET_EXEC"


//--------------------- .nv.info                  --------------------------
	.section	.nv.info,"",@"SHT_CUDA_INFO"
	.align	4


	//----- nvinfo : EIATTR_REGCOUNT
	.align		4
        /*0000*/ 	.byte	0x04, 0x2f
        /*0002*/ 	.short	(.L_1 - .L_0)
	.align		4
.L_0:
        /*0004*/ 	.word	index@(triton_poi_fused_max_pool2d_with_indices_9)
        /*0008*/ 	.word	0x0000002f


	//----- nvinfo : EIATTR_MIN_STACK_SIZE
	.align		4
.L_1:
        /*000c*/ 	.byte	0x04, 0x12
        /*000e*/ 	.short	(.L_3 - .L_2)
	.align		4
.L_2:
        /*0010*/ 	.word	index@(triton_poi_fused_max_pool2d_with_indices_9)
        /*0014*/ 	.word	0x00000000


	//----- nvinfo : EIATTR_FRAME_SIZE
	.align		4
.L_3:
        /*0018*/ 	.byte	0x04, 0x11
        /*001a*/ 	.short	(.L_5 - .L_4)
	.align		4
.L_4:
        /*001c*/ 	.word	index@(triton_poi_fused_max_pool2d_with_indices_9)
        /*0020*/ 	.word	0x00000000


	//----- nvinfo : EIATTR_MIN_STACK_SIZE
	.align		4
.L_5:
        /*0024*/ 	.byte	0x04, 0x12
        /*0026*/ 	.short	(.L_7 - .L_6)
	.align		4
.L_6:
        /*0028*/ 	.word	index@(triton_poi_fused_max_pool2d_with_indices_9)
        /*002c*/ 	.word	0x00000000
.L_7:


//--------------------- .nv.info.triton_poi_fused_max_pool2d_with_indices_9 --------------------------
	.section	.nv.info.triton_poi_fused_max_pool2d_with_indices_9,"",@"SHT_CUDA_INFO"
	.sectionflags	@""
	.align	4


	//----- nvinfo : EIATTR_CUDA_API_VERSION
	.align		4
        /*0000*/ 	.byte	0x04, 0x37
        /*0002*/ 	.short	(.L_9 - .L_8)
.L_8:
        /*0004*/ 	.word	0x0000007c


	//----- nvinfo : EIATTR_KPARAM_INFO
	.align		4
.L_9:
        /*0008*/ 	.byte	0x04, 0x17
        /*000a*/ 	.short	(.L_11 - .L_10)
.L_10:
        /*000c*/ 	.word	0x00000000
        /*0010*/ 	.short	0x0003
        /*0012*/ 	.short	0x0018
        /*0014*/ 	.byte	0x00, 0xf0, 0x11, 0x00


	//----- nvinfo : EIATTR_KPARAM_INFO
	.align		4
.L_11:
        /*0018*/ 	.byte	0x04, 0x17
        /*001a*/ 	.short	(.L_13 - .L_12)
.L_12:
        /*001c*/ 	.word	0x00000000
        /*0020*/ 	.short	0x0002
        /*0022*/ 	.short	0x0010
        /*0024*/ 	.byte	0x00, 0xf4, 0x21, 0x00


	//----- nvinfo : EIATTR_KPARAM_INFO
	.align		4
.L_13:
        /*0028*/ 	.byte	0x04, 0x17
        /*002a*/ 	.short	(.L_15 - .L_14)
.L_14:
        /*002c*/ 	.word	0x00000000
        /*0030*/ 	.short	0x0001
        /*0032*/ 	.short	0x0008
        /*0034*/ 	.byte	0x00, 0xf4, 0x21, 0x00


	//----- nvinfo : EIATTR_KPARAM_INFO
	.align		4
.L_15:
        /*0038*/ 	.byte	0x04, 0x17
        /*003a*/ 	.short	(.L_17 - .L_16)
.L_16:
        /*003c*/ 	.word	0x00000000
        /*0040*/ 	.short	0x0000
        /*0042*/ 	.short	0x0000
        /*0044*/ 	.byte	0x00, 0xf4, 0x21, 0x00


	//----- nvinfo : EIATTR_SPARSE_MMA_MASK
	.align		4
.L_17:
        /*0048*/ 	.byte	0x03, 0x50
        /*004a*/ 	.short	0x0000


	//----- nvinfo : EIATTR_MAXREG_COUNT
	.align		4
        /*004c*/ 	.byte	0x03, 0x1b
        /*004e*/ 	.short	0x00ff


	//----- nvinfo : EIATTR_EXIT_INSTR_OFFSETS
	.align		4
        /*0050*/ 	.byte	0x04, 0x1c
        /*0052*/ 	.short	(.L_19 - .L_18)


	//   ....[0]....
.L_18:
        /*0054*/ 	.word	0x00001c10


	//----- nvinfo : EIATTR_REQNTID
	.align		4
.L_19:
        /*0058*/ 	.byte	0x04, 0x10
        /*005a*/ 	.short	(.L_21 - .L_20)
.L_20:
        /*005c*/ 	.word	0x00000080
        /*0060*/ 	.word	0x00000001
        /*0064*/ 	.word	0x00000001


	//----- nvinfo : EIATTR_CBANK_PARAM_SIZE
	.align		4
.L_21:
        /*0068*/ 	.byte	0x03, 0x19
        /*006a*/ 	.short	0x001c


	//----- nvinfo : EIATTR_PARAM_CBANK
	.align		4
        /*006c*/ 	.byte	0x04, 0x0a
        /*006e*/ 	.short	(.L_23 - .L_22)
	.align		4
.L_22:
        /*0070*/ 	.word	index@(.nv.constant0.triton_poi_fused_max_pool2d_with_indices_9)
        /*0074*/ 	.short	0x0210
        /*0076*/ 	.short	0x001c


	//----- nvinfo : EIATTR_SW_WAR
	.align		4
.L_23:
        /*0078*/ 	.byte	0x04, 0x36
        /*007a*/ 	.short	(.L_25 - .L_24)
.L_24:
        /*007c*/ 	.word	0x00000008
.L_25:


//--------------------- .nv.callgraph             --------------------------
	.section	.nv.callgraph,"",@"SHT_CUDA_CALLGRAPH"
	.align	4
	.sectionentsize	8
	.align		4
        /*0000*/ 	.word	0x00000000
	.align		4
        /*0004*/ 	.word	0xffffffff
	.align		4
        /*0008*/ 	.word	0x00000000
	.align		4
        /*000c*/ 	.word	0xfffffffe
	.align		4
        /*0010*/ 	.word	0x00000000
	.align		4
        /*0014*/ 	.word	0xfffffffd
	.align		4
        /*0018*/ 	.word	0x00000000
	.align		4
        /*001c*/ 	.word	0xfffffffc


//--------------------- .text.triton_poi_fused_max_pool2d_with_indices_9 --------------------------
	.section	.text.triton_poi_fused_max_pool2d_with_indices_9,"ax",@progbits
	.align	128
        .global         triton_poi_fused_max_pool2d_with_indices_9
        .type           triton_poi_fused_max_pool2d_with_indices_9,@function
        .size           triton_poi_fused_max_pool2d_with_indices_9,(.L_x_1 - triton_poi_fused_max_pool2d_with_indices_9)
        .other          triton_poi_fused_max_pool2d_with_indices_9,@"STO_CUDA_ENTRY STV_DEFAULT"
triton_poi_fused_max_pool2d_with_indices_9:
.text.triton_poi_fused_max_pool2d_with_indices_9:
[----:B------:R-:W-:Y:S01]  /*0000*/  LDC R1, c[0x0][0x28] ;  /* 0x00000a00ff017b82 */ /* 0x000fe20000000800 */
[----:B------:R-:W1:Y:S07]  /*0010*/  S2R R0, SR_TID.X ;  /* 0x0000000000007919 */ /* 0x000e6e0000002100 */
[----:B------:R-:W2:Y:S01]  /*0020*/  LDC.64 R24, c[0x0][0x210] ;  /* 0x00008400ff187b82 */ /* 0x000ea20000000a00 */
[----:B------:R-:W-:Y:S01]  /*0030*/  IMAD.MOV.U32 R7, RZ, RZ, RZ ;  /* 0x000000ffff077224 */ /* 0x000fe200078e00ff */
[----:B------:R-:W-:Y:S01]  /*0040*/  ULDC.64 UR4, c[0x0][0x208] ;  /* 0x0000820000047ab9 */ /* 0x000fe20000000a00 */
[----:B------:R-:W3:Y:S01]  /*0050*/  S2R R3, SR_CTAID.X ;  /* 0x0000000000037919 */ /* 0x000ee20000002500 */
[----:B------:R-:W-:-:S02]  /*0060*/  IMAD.MOV.U32 R22, RZ, RZ, RZ ;  /* 0x000000ffff167224 */ /* 0x000fc400078e00ff */
[----:B------:R-:W-:Y:S02]  /*0070*/  IMAD.MOV.U32 R14, RZ, RZ, RZ ;  /* 0x000000ffff0e7224 */ /* 0x000fe400078e00ff */
[----:B------:R-:W-:Y:S02]  /*0080*/  IMAD.MOV.U32 R26, RZ, RZ, RZ ;  /* 0x000000ffff1a7224 */ /* 0x000fe400078e00ff */
[----:B------:R-:W-:Y:S01]  /*0090*/  IMAD.MOV.U32 R28, RZ, RZ, RZ ;  /* 0x000000ffff1c7224 */ /* 0x000fe200078e00ff */
[----:B------:R-:W-:Y:S02]  /*00a0*/  CS2R R30, SRZ ;  /* 0x00000000001e7805 */ /* 0x000fe4000001ff00 */
[----:B------:R-:W-:Y:S01]  /*00b0*/  CS2R R42, SRZ ;  /* 0x00000000002a7805 */ /* 0x000fe2000001ff00 */
[----:B------:R-:W-:Y:S01]  /*00c0*/  ULDC.64 UR6, c[0x0][0x220] ;  /* 0x0000880000067ab9 */ /* 0x000fe20000000a00 */
[----:B-1----:R-:W-:Y:S01]  /*00d0*/  IMAD.SHL.U32 R0, R0, 0x4, RZ ;  /* 0x0000000400007824 */ /* 0x002fe200078e00ff */
[----:B---3--:R-:W-:-:S04]  /*00e0*/  SHF.R.S32.HI R29, RZ, 0x16, R3 ;  /* 0x00000016ff1d7819 */ /* 0x008fc80000011403 */
[----:B------:R-:W-:Y:S02]  /*00f0*/  LOP3.LUT R0, R0, 0x1fc, RZ, 0xc0, !PT ;  /* 0x000001fc00007812 */ /* 0x000fe400078ec0ff */
[----:B------:R-:W-:-:S03]  /*0100*/  SGXT R29, R29, 0x1 ;  /* 0x000000011d1d781a */ /* 0x000fc60000000200 */
[----:B------:R-:W-:-:S04]  /*0110*/  IMAD R0, R3, 0x200, R0 ;  /* 0x0000020003007824 */ /* 0x000fc800078e0200 */
[----:B------:R-:W-:Y:S01]  /*0120*/  VIADD R8, R0, 0x1 ;  /* 0x0000000100087836 */ /* 0x000fe20000000000 */
[----:B------:R-:W-:-:S04]  /*0130*/  LEA.HI R2, R29, R0, RZ, 0x4 ;  /* 0x000000001d027211 */ /* 0x000fc800078f20ff */
[----:B------:R-:W-:Y:S02]  /*0140*/  SHF.R.S32.HI R37, RZ, 0x4, R2 ;  /* 0x00000004ff257819 */ /* 0x000fe40000011402 */
[----:B------:R-:W-:Y:S02]  /*0150*/  LEA.HI R3, R29, R8, RZ, 0x4 ;  /* 0x000000081d037211 */ /* 0x000fe400078f20ff */
[----:B------:R-:W-:Y:S02]  /*0160*/  LEA.HI R4, R37, R37, RZ, 0x4 ;  /* 0x0000002525047211 */ /* 0x000fe400078f20ff */
[----:B------:R-:W-:Y:S02]  /*0170*/  LOP3.LUT R3, R3, 0xfffffff0, RZ, 0xc0, !PT ;  /* 0xfffffff003037812 */ /* 0x000fe400078ec0ff */
[----:B------:R-:W-:Y:S01]  /*0180*/  LOP3.LUT R6, R4, 0xfffffff0, RZ, 0xc0, !PT ;  /* 0xfffffff004067812 */ /* 0x000fe200078ec0ff */
[----:B------:R-:W-:Y:S02]  /*0190*/  VIADD R4, R0, 0x2 ;  /* 0x0000000200047836 */ /* 0x000fe40000000000 */
[----:B------:R-:W-:Y:S01]  /*01a0*/  IMAD.IADD R8, R8, 0x1, -R3 ;  /* 0x0000000108087824 */ /* 0x000fe200078e0a03 */
[----:B------:R-:W-:Y:S01]  /*01b0*/  LOP3.LUT R3, R2, 0xfffffff0, RZ, 0xc0, !PT ;  /* 0xfffffff002037812 */ /* 0x000fe200078ec0ff */
[----:B------:R-:W-:Y:S01]  /*01c0*/  IMAD.IADD R5, R37, 0x1, -R6 ;  /* 0x0000000125057824 */ /* 0x000fe200078e0a06 */
[----:B------:R-:W-:Y:S01]  /*01d0*/  LEA.HI R9, R29, R4, RZ, 0x4 ;  /* 0x000000041d097211 */ /* 0x000fe200078f20ff */
[----:B------:R-:W-:-:S02]  /*01e0*/  IMAD.SHL.U32 R37, R37, 0x40, RZ ;  /* 0x0000004025257824 */ /* 0x000fc400078e00ff */
[----:B------:R-:W-:Y:S01]  /*01f0*/  IMAD.IADD R6, R0, 0x1, -R3 ;  /* 0x0000000100067824 */ /* 0x000fe200078e0a03 */
[----:B------:R-:W-:Y:S01]  /*0200*/  ISETP.GT.AND P3, PT, R5, RZ, PT ;  /* 0x000000ff0500720c */ /* 0x000fe20003f64270 */
[--C-:B------:R-:W-:Y:S01]  /*0210*/  IMAD R15, R8, 0x2, R37.reuse ;  /* 0x00000002080f7824 */ /* 0x100fe200078e0225 */
[----:B------:R-:W-:Y:S01]  /*0220*/  LOP3.LUT R9, R9, 0xfffffff0, RZ, 0xc0, !PT ;  /* 0xfffffff009097812 */ /* 0x000fe200078ec0ff */
[----:B------:R-:W-:Y:S01]  /*0230*/  IMAD R27, R6, 0x2, R37 ;  /* 0x00000002061b7824 */ /* 0x000fe200078e0225 */
[----:B------:R-:W-:Y:S01]  /*0240*/  ISETP.GT.AND P4, PT, R8, RZ, P3 ;  /* 0x000000ff0800720c */ /* 0x000fe20001f84270 */
[----:B------:R-:W-:Y:S01]  /*0250*/  VIADD R11, R15, 0xffffffdf ;  /* 0xffffffdf0f0b7836 */ /* 0x000fe20000000000 */
[C---:B------:R-:W-:Y:S01]  /*0260*/  ISETP.GT.AND P6, PT, R6.reuse, RZ, P3 ;  /* 0x000000ff0600720c */ /* 0x040fe20001fc4270 */
[C---:B------:R-:W-:Y:S01]  /*0270*/  VIADD R13, R27.reuse, 0xffffffdf ;  /* 0xffffffdf1b0d7836 */ /* 0x040fe20000000000 */
[----:B------:R-:W-:Y:S01]  /*0280*/  ISETP.GT.AND P1, PT, R6, -0x1, P3 ;  /* 0xffffffff0600780c */ /* 0x000fe20001f24270 */
[----:B------:R-:W-:Y:S01]  /*0290*/  VIADD R17, R27, 0xffffffe0 ;  /* 0xffffffe01b117836 */ /* 0x000fe20000000000 */
[----:B------:R-:W-:Y:S01]  /*02a0*/  ISETP.GT.AND P2, PT, R8, -0x1, P3 ;  /* 0xffffffff0800780c */ /* 0x000fe20001f44270 */
[----:B------:R-:W-:Y:S01]  /*02b0*/  IMAD.IADD R4, R4, 0x1, -R9 ;  /* 0x0000000104047824 */ /* 0x000fe200078e0a09 */
[----:B------:R-:W-:Y:S01]  /*02c0*/  CS2R R2, SRZ ;  /* 0x0000000000027805 */ /* 0x000fe2000001ff00 */
[----:B--2---:R-:W-:-:S04]  /*02d0*/  IMAD.WIDE R10, R11, 0x4, R24 ;  /* 0x000000040b0a7825 */ /* 0x004fc800078e0218 */
[--C-:B------:R-:W-:Y:S01]  /*02e0*/  IMAD.WIDE R12, R13, 0x4, R24.reuse ;  /* 0x000000040d0c7825 */ /* 0x100fe200078e0218 */
[C---:B------:R-:W-:Y:S01]  /*02f0*/  ISETP.GT.AND P5, PT, R4.reuse, RZ, P3 ;  /* 0x000000ff0400720c */ /* 0x040fe20001fa4270 */
[----:B------:R1:W2:Y:S02]  /*0300*/  @P4 LDG.E.EL R2, desc[UR4][R10.64] ;  /* 0x000000040a024981 */ /* 0x0002a4000c2e1900 */
[----:B------:R-:W-:Y:S01]  /*0310*/  IMAD.WIDE R16, R17, 0x4, R24 ;  /* 0x0000000411107825 */ /* 0x000fe200078e0218 */
[C---:B------:R-:W-:Y:S01]  /*0320*/  ISETP.GT.AND P0, PT, R4.reuse, -0x1, P3 ;  /* 0xffffffff0400780c */ /* 0x040fe20001f04270 */
[----:B------:R3:W4:Y:S02]  /*0330*/  @P6 LDG.E.EL R3, desc[UR4][R12.64] ;  /* 0x000000040c036981 */ /* 0x000724000c2e1900 */
[----:B------:R-:W-:Y:S02]  /*0340*/  VIADD R21, R15, 0xffffffe0 ;  /* 0xffffffe00f157836 */ /* 0x000fe40000000000 */
[----:B------:R-:W-:Y:S01]  /*0350*/  IMAD R39, R4, 0x2, R37 ;  /* 0x0000000204277824 */ /* 0x000fe200078e0225 */
[----:B------:R5:W2:Y:S01]  /*0360*/  @P1 LDG.E.EL R7, desc[UR4][R16.64] ;  /* 0x0000000410071981 */ /* 0x000aa2000c2e1900 */
[----:B-1----:R-:W-:-:S04]  /*0370*/  IMAD.WIDE R10, R21, 0x4, R24 ;  /* 0x00000004150a7825 */ /* 0x002fc800078e0218 */
[C---:B------:R-:W-:Y:S01]  /*0380*/  VIADD R19, R39.reuse, 0xffffffdf ;  /* 0xffffffdf27137836 */ /* 0x040fe20000000000 */
[----:B------:R1:W2:Y:S01]  /*0390*/  @P2 LDG.E.EL R22, desc[UR4][R10.64] ;  /* 0x000000040a162981 */ /* 0x0002a2000c2e1900 */
[----:B------:R-:W-:Y:S02]  /*03a0*/  VIADD R23, R39, 0xffffffe0 ;  /* 0xffffffe027177836 */ /* 0x000fe40000000000 */
[----:B---3--:R-:W-:-:S04]  /*03b0*/  IMAD.WIDE R12, R19, 0x4, R24 ;  /* 0x00000004130c7825 */ /* 0x008fc800078e0218 */
[--C-:B-----5:R-:W-:Y:S01]  /*03c0*/  IMAD.WIDE R16, R23, 0x4, R24.reuse ;  /* 0x0000000417107825 */ /* 0x120fe200078e0218 */
[----:B------:R4:W3:Y:S03]  /*03d0*/  @P5 LDG.E.EL R14, desc[UR4][R12.64] ;  /* 0x000000040c0e5981 */ /* 0x0008e6000c2e1900 */
[----:B------:R-:W-:Y:S01]  /*03e0*/  VIADD R21, R27, 0xffffffe1 ;  /* 0xffffffe11b157836 */ /* 0x000fe20000000000 */
[----:B------:R3:W5:Y:S01]  /*03f0*/  @P0 LDG.E.EL R26, desc[UR4][R16.64] ;  /* 0x00000004101a0981 */ /* 0x000762000c2e1900 */
[----:B------:R-:W-:Y:S02]  /*0400*/  VIADD R19, R15, 0xffffffe1 ;  /* 0xffffffe10f137836 */ /* 0x000fe40000000000 */
[----:B------:R-:W-:-:S04]  /*0410*/  IMAD.WIDE R20, R21, 0x4, R24 ;  /* 0x0000000415147825 */ /* 0x000fc800078e0218 */
[----:B------:R-:W-:Y:S01]  /*0420*/  VIADD R23, R39, 0xffffffe1 ;  /* 0xffffffe127177836 */ /* 0x000fe20000000000 */
[----:B------:R-:W5:Y:S01]  /*0430*/  @P1 LDG.E.EL R28, desc[UR4][R20.64] ;  /* 0x00000004141c1981 */ /* 0x000f62000c2e1900 */
[----:B------:R-:W-:-:S04]  /*0440*/  IMAD.WIDE R18, R19, 0x4, R24 ;  /* 0x0000000413127825 */ /* 0x000fc800078e0218 */
[----:B-1----:R-:W-:Y:S01]  /*0450*/  IMAD.WIDE R10, R23, 0x4, R24 ;  /* 0x00000004170a7825 */ /* 0x002fe200078e0218 */
[----:B------:R-:W5:Y:S04]  /*0460*/  @P2 LDG.E.EL R30, desc[UR4][R18.64] ;  /* 0x00000004121e2981 */ /* 0x000f68000c2e1900 */
[----:B------:R1:W5:Y:S01]  /*0470*/  @P0 LDG.E.EL R31, desc[UR4][R10.64] ;  /* 0x000000040a1f0981 */ /* 0x000362000c2e1900 */
[----:B------:R-:W-:Y:S02]  /*0480*/  P2R R9, PR, RZ, 0x8 ;  /* 0x00000008ff097803 */ /* 0x000fe40000000000 */
[----:B----4-:R-:W-:Y:S02]  /*0490*/  SEL R12, R3, 0xff800000, P6 ;  /* 0xff800000030c7807 */ /* 0x010fe40003000000 */
[----:B--2---:R-:W-:-:S02]  /*04a0*/  SEL R7, R7, 0xff800000, P1 ;  /* 0xff80000007077807 */ /* 0x004fc40000800000 */
[----:B------:R-:W-:Y:S02]  /*04b0*/  SEL R3, R2, 0xff800000, P4 ;  /* 0xff80000002037807 */ /* 0x000fe40002000000 */
[----:B------:R-:W-:Y:S02]  /*04c0*/  FSETP.GT.AND P3, PT, R7, R12, PT ;  /* 0x0000000c0700720b */ /* 0x000fe40003f64000 */
[----:B------:R-:W-:-:S04]  /*04d0*/  SEL R22, R22, 0xff800000, P2 ;  /* 0xff80000016167807 */ /* 0x000fc80001000000 */
[----:B------:R-:W-:Y:S02]  /*04e0*/  FSETP.GT.AND P6, PT, R22, R3, PT ;  /* 0x000000031600720b */ /* 0x000fe40003fc4000 */
[----:B---3--:R-:W-:Y:S02]  /*04f0*/  SEL R17, R14, 0xff800000, P5 ;  /* 0xff8000000e117807 */ /* 0x008fe40002800000 */
[----:B-----5:R-:W-:Y:S02]  /*0500*/  SEL R26, R26, 0xff800000, P0 ;  /* 0xff8000001a1a7807 */ /* 0x020fe40000000000 */
[C---:B------:R-:W-:Y:S02]  /*0510*/  FSETP.NAN.AND P4, PT, R7.reuse, R7, PT ;  /* 0x000000070700720b */ /* 0x040fe40003f88000 */
[----:B------:R-:W-:Y:S02]  /*0520*/  FSETP.GT.AND P5, PT, R26, R17, PT ;  /* 0x000000111a00720b */ /* 0x000fe40003fa4000 */
[----:B------:R-:W-:-:S02]  /*0530*/  @!P3 SEL R7, R7, R12, P4 ;  /* 0x0000000c0707b207 */ /* 0x000fc40002000000 */
[----:B-1----:R-:W-:Y:S02]  /*0540*/  SEL R10, R28, 0xff800000, P1 ;  /* 0xff8000001c0a7807 */ /* 0x002fe40000800000 */
[----:B------:R-:W-:Y:S02]  /*0550*/  FSETP.NAN.AND P1, PT, R22, R22, PT ;  /* 0x000000161600720b */ /* 0x000fe40003f28000 */
[----:B------:R-:W-:Y:S02]  /*0560*/  P2R R13, PR, RZ, 0x8 ;  /* 0x00000008ff0d7803 */ /* 0x000fe40000000000 */
[----:B------:R-:W-:Y:S02]  /*0570*/  FSETP.GEU.AND P3, PT, R7, R10, PT ;  /* 0x0000000a0700720b */ /* 0x000fe40003f6e000 */
[----:B------:R-:W-:Y:S02]  /*0580*/  SEL R11, R30, 0xff800000, P2 ;  /* 0xff8000001e0b7807 */ /* 0x000fe40001000000 */
[----:B------:R-:W-:-:S02]  /*0590*/  @!P6 SEL R22, R22, R3, P1 ;  /* 0x000000031616e207 */ /* 0x000fc40000800000 */
[----:B------:R-:W-:Y:S02]  /*05a0*/  SEL R19, R31, 0xff800000, P0 ;  /* 0xff8000001f137807 */ /* 0x000fe40000000000 */
[----:B------:R-:W-:Y:S02]  /*05b0*/  FSETP.NAN.AND P0, PT, R26, R26, PT ;  /* 0x0000001a1a00720b */ /* 0x000fe40003f08000 */
[----:B------:R-:W-:Y:S02]  /*05c0*/  FSETP.GEU.AND P2, PT, R22, R11, PT ;  /* 0x0000000b1600720b */ /* 0x000fe40003f4e000 */
[----:B------:R-:W-:Y:S02]  /*05d0*/  @!P5 SEL R26, R26, R17, P0 ;  /* 0x000000111a1ad207 */ /* 0x000fe40000000000 */
[----:B------:R-:W-:Y:S02]  /*05e0*/  FSETP.NAN.AND P0, PT, R10, R10, PT ;  /* 0x0000000a0a00720b */ /* 0x000fe40003f08000 */
[----:B------:R-:W-:-:S02]  /*05f0*/  FSETP.GEU.AND P1, PT, R26, R19, PT ;  /* 0x000000131a00720b */ /* 0x000fc40003f2e000 */
[----:B------:R-:W-:Y:S02]  /*0600*/  @P3 SEL R10, R10, R7, P0 ;  /* 0x000000070a0a3207 */ /* 0x000fe40000000000 */
[C---:B------:R-:W-:Y:S02]  /*0610*/  FSETP.NAN.AND P0, PT, R11.reuse, R11, PT ;  /* 0x0000000b0b00720b */ /* 0x040fe40003f08000 */
[----:B------:R-:W-:Y:S02]  /*0620*/  P2R R34, PR, RZ, 0x20 ;  /* 0x00000020ff227803 */ /* 0x000fe40000000000 */
[----:B------:R-:W-:Y:S02]  /*0630*/  @P2 SEL R11, R11, R22, P0 ;  /* 0x000000160b0b2207 */ /* 0x000fe40000000000 */
[----:B------:R-:W-:Y:S02]  /*0640*/  FSETP.NAN.AND P0, PT, R19, R19, PT ;  /* 0x000000131300720b */ /* 0x000fe40003f08000 */
[----:B------:R-:W-:-:S02]  /*0650*/  ISETP.GT.AND P5, PT, R5, -0x1, PT ;  /* 0xffffffff0500780c */ /* 0x000fc40003fa4270 */
[----:B------:R-:W-:Y:S02]  /*0660*/  P2R R30, PR, RZ, 0x2 ;  /* 0x00000002ff1e7803 */ /* 0x000fe40000000000 */
[----:B------:R-:W-:Y:S02]  /*0670*/  @P1 SEL R19, R19, R26, P0 ;  /* 0x0000001a13131207 */ /* 0x000fe40000000000 */
[----:B------:R-:W-:Y:S01]  /*0680*/  ISETP.GT.AND P1, PT, R8, RZ, P5 ;  /* 0x000000ff0800720c */ /* 0x000fe20002f24270 */
[----:B------:R-:W-:Y:S02]  /*0690*/  IMAD.MOV.U32 R7, RZ, RZ, RZ ;  /* 0x000000ffff077224 */ /* 0x000fe400078e00ff */
[----:B------:R-:W-:-:S10]  /*06a0*/  IMAD.WIDE R2, R15, 0x4, R24 ;  /* 0x000000040f027825 */ /* 0x000fd400078e0218 */
[----:B------:R-:W2:Y:S01]  /*06b0*/  @P1 LDG.E.EL R7, desc[UR4][R2.64+-0x4] ;  /* 0xfffffc0402071981 */ /* 0x000ea2000c2e1900 */
[----:B------:R-:W-:Y:S02]  /*06c0*/  P2R R35, PR, RZ, 0x40 ;  /* 0x00000040ff237803 */ /* 0x000fe40000000000 */
[----:B------:R-:W-:Y:S01]  /*06d0*/  ISETP.GT.AND P6, PT, R6, RZ, P5 ;  /* 0x000000ff0600720c */ /* 0x000fe20002fc4270 */
[----:B------:R-:W-:-:S04]  /*06e0*/  VIADD R17, R27, 0xffffffff ;  /* 0xffffffff1b117836 */ /* 0x000fc80000000000 */
[----:B------:R-:W-:Y:S01]  /*06f0*/  IMAD.WIDE R16, R17, 0x4, R24 ;  /* 0x0000000411107825 */ /* 0x000fe200078e0218 */
[----:B--2---:R-:W-:-:S03]  /*0700*/  SEL R14, R7, 0xff800000, P1 ;  /* 0xff800000070e7807 */ /* 0x004fc60000800000 */
[----:B------:R-:W-:-:S06]  /*0710*/  IMAD.MOV.U32 R7, RZ, RZ, RZ ;  /* 0x000000ffff077224 */ /* 0x000fcc00078e00ff */
[----:B------:R-:W2:Y:S01]  /*0720*/  @P6 LDG.E.EL R7, desc[UR4][R16.64] ;  /* 0x0000000410076981 */ /* 0x000ea2000c2e1900 */
[----:B------:R-:W-:Y:S02]  /*0730*/  P2R R31, PR, RZ, 0x4 ;  /* 0x00000004ff1f7803 */ /* 0x000fe40000000000 */
[-C--:B------:R-:W-:Y:S02]  /*0740*/  FSETP.GEU.AND P2, PT, R11, R14.reuse, PT ;  /* 0x0000000e0b00720b */ /* 0x080fe40003f4e000 */
[----:B------:R-:W-:Y:S02]  /*0750*/  FSETP.NAN.AND P0, PT, R14, R14, PT ;  /* 0x0000000e0e00720b */ /* 0x000fe40003f08000 */
[----:B------:R-:W-:Y:S02]  /*0760*/  P2R R23, PR, RZ, 0x4 ;  /* 0x00000004ff177803 */ /* 0x000fe40000000000 */
[----:B------:R-:W-:-:S07]  /*0770*/  ISETP.GT.AND P4, PT, R4, RZ, P5 ;  /* 0x000000ff0400720c */ /* 0x000fce0002f84270 */
[----:B------:R-:W-:Y:S01]  /*0780*/  @P2 SEL R14, R14, R11, P0 ;  /* 0x0000000b0e0e2207 */ /* 0x000fe20000000000 */
[----:B------:R-:W-:Y:S01]  /*0790*/  IMAD.MOV.U32 R12, RZ, RZ, RZ ;  /* 0x000000ffff0c7224 */ /* 0x000fe200078e00ff */
[----:B--2---:R-:W-:-:S04]  /*07a0*/  SEL R33, R7, 0xff800000, P6 ;  /* 0xff80000007217807 */ /* 0x004fc80003000000 */
[-C--:B------:R-:W-:Y:S02]  /*07b0*/  FSETP.GEU.AND P2, PT, R10, R33.reuse, PT ;  /* 0x000000210a00720b */ /* 0x080fe40003f4e000 */
[----:B------:R-:W-:-:S11]  /*07c0*/  FSETP.NAN.AND P0, PT, R33, R33, PT ;  /* 0x000000212100720b */ /* 0x000fd60003f08000 */
[----:B------:R-:W-:Y:S01]  /*07d0*/  @P2 SEL R33, R33, R10, P0 ;  /* 0x0000000a21212207 */ /* 0x000fe20000000000 */
[----:B------:R-:W-:-:S05]  /*07e0*/  IMAD.WIDE R10, R39, 0x4, R24 ;  /* 0x00000004270a7825 */ /* 0x000fca00078e0218 */
[----:B------:R-:W2:Y:S01]  /*07f0*/  @P4 LDG.E.EL R12, desc[UR4][R10.64+-0x4] ;  /* 0xfffffc040a0c4981 */ /* 0x000ea2000c2e1900 */
[----:B------:R-:W-:Y:S02]  /*0800*/  P2R R28, PR, RZ, 0x4 ;  /* 0x00000004ff1c7803 */ /* 0x000fe40000000000 */
[----:B------:R-:W-:Y:S01]  /*0810*/  LOP3.LUT R8, R5, R8, RZ, 0xfc, !PT ;  /* 0x0000000805087212 */ /* 0x000fe200078efcff */
[----:B------:R-:W-:Y:S01]  /*0820*/  IMAD.MOV.U32 R7, RZ, RZ, RZ ;  /* 0x000000ffff077224 */ /* 0x000fe200078e00ff */
[----:B--2---:R-:W-:-:S04]  /*0830*/  SEL R12, R12, 0xff800000, P4 ;  /* 0xff8000000c0c7807 */ /* 0x004fc80002000000 */
[-C--:B------:R-:W-:Y:S02]  /*0840*/  FSETP.GEU.AND P2, PT, R19, R12.reuse, PT ;  /* 0x0000000c1300720b */ /* 0x080fe40003f4e000 */
[----:B------:R-:W-:-:S11]  /*0850*/  FSETP.NAN.AND P0, PT, R12, R12, PT ;  /* 0x0000000c0c00720b */ /* 0x000fd60003f08000 */
[----:B------:R-:W-:Y:S02]  /*0860*/  @P2 SEL R12, R12, R19, P0 ;  /* 0x000000130c0c2207 */ /* 0x000fe40000000000 */
[----:B------:R-:W-:-:S13]  /*0870*/  ISETP.GT.AND P0, PT, R8, -0x1, PT ;  /* 0xffffffff0800780c */ /* 0x000fda0003f04270 */
[----:B------:R-:W2:Y:S01]  /*0880*/  @P0 LDG.E.EL R7, desc[UR4][R2.64] ;  /* 0x0000000402070981 */ /* 0x000ea2000c2e1900 */
[----:B------:R-:W-:Y:S02]  /*0890*/  P2R R32, PR, RZ, 0x8 ;  /* 0x00000008ff207803 */ /* 0x000fe40000000000 */
[----:B------:R-:W-:Y:S02]  /*08a0*/  P2R R22, PR, RZ, 0x4 ;  /* 0x00000004ff167803 */ /* 0x000fe40000000000 */
[----:B------:R-:W-:Y:S02]  /*08b0*/  LOP3.LUT R8, R5, R6, RZ, 0xfc, !PT ;  /* 0x0000000605087212 */ /* 0x000fe400078efcff */
[----:B--2---:R-:W-:-:S04]  /*08c0*/  SEL R17, R7, 0xff800000, P0 ;  /* 0xff80000007117807 */ /* 0x004fc80000000000 */
[-C--:B------:R-:W-:Y:S02]  /*08d0*/  FSETP.GEU.AND P3, PT, R14, R17.reuse, PT ;  /* 0x000000110e00720b */ /* 0x080fe40003f6e000 */
[----:B------:R-:W-:Y:S01]  /*08e0*/  FSETP.NAN.AND P2, PT, R17, R17, PT ;  /* 0x000000111100720b */ /* 0x000fe20003f48000 */
[----:B------:R-:W-:-:S10]  /*08f0*/  IMAD.WIDE R6, R27, 0x4, R24 ;  /* 0x000000041b067825 */ /* 0x000fd400078e0218 */
[----:B------:R-:W-:Y:S02]  /*0900*/  @P3 SEL R17, R17, R14, P2 ;  /* 0x0000000e11113207 */ /* 0x000fe40001000000 */
[----:B------:R-:W-:Y:S01]  /*0910*/  ISETP.GT.AND P2, PT, R8, -0x1, PT ;  /* 0xffffffff0800780c */ /* 0x000fe20003f44270 */
[----:B------:R-:W-:-:S12]  /*0920*/  IMAD.MOV.U32 R14, RZ, RZ, RZ ;  /* 0x000000ffff0e7224 */ /* 0x000fd800078e00ff */
[----:B------:R-:W2:Y:S01]  /*0930*/  @P2 LDG.E.EL R14, desc[UR4][R6.64] ;  /* 0x00000004060e2981 */ /* 0x000ea2000c2e1900 */
[----:B------:R-:W-:Y:S01]  /*0940*/  P2R R21, PR, RZ, 0x20 ;  /* 0x00000020ff157803 */ /* 0x000fe20000000000 */
[----:B------:R-:W-:Y:S01]  /*0950*/  IMAD.MOV.U32 R8, RZ, RZ, RZ ;  /* 0x000000ffff087224 */ /* 0x000fe200078e00ff */
[----:B------:R-:W-:-:S05]  /*0960*/  P2R R19, PR, RZ, 0x8 ;  /* 0x00000008ff137803 */ /* 0x000fca0000000000 */
[----:B------:R1:W3:Y:S02]  /*0970*/  @P0 LDG.E.EL R8, desc[UR4][R2.64+0x4] ;  /* 0x0000040402080981 */ /* 0x0002e4000c2e1900 */
[----:B-1----:R-:W-:-:S04]  /*0980*/  VIADD R3, R15, 0x1f ;  /* 0x0000001f0f037836 */ /* 0x002fc80000000000 */
[----:B------:R-:W-:Y:S01]  /*0990*/  IMAD.WIDE R2, R3, 0x4, R24 ;  /* 0x0000000403027825 */ /* 0x000fe200078e0218 */
[----:B--2---:R-:W-:-:S04]  /*09a0*/  SEL R14, R14, 0xff800000, P2 ;  /* 0xff8000000e0e7807 */ /* 0x004fc80001000000 */
[-C--:B------:R-:W-:Y:S02]  /*09b0*/  FSETP.GEU.AND P5, PT, R33, R14.reuse, PT ;  /* 0x0000000e2100720b */ /* 0x080fe40003fae000 */
[----:B------:R-:W-:-:S11]  /*09c0*/  FSETP.NAN.AND P3, PT, R14, R14, PT ;  /* 0x0000000e0e00720b */ /* 0x000fd60003f68000 */
[----:B------:R-:W-:Y:S01]  /*09d0*/  @P5 SEL R14, R14, R33, P3 ;  /* 0x000000210e0e5207 */ /* 0x000fe20001800000 */
[----:B------:R-:W-:-:S06]  /*09e0*/  IMAD.MOV.U32 R33, RZ, RZ, RZ ;  /* 0x000000ffff217224 */ /* 0x000fcc00078e00ff */
[----:B------:R-:W2:Y:S01]  /*09f0*/  @P1 LDG.E.EL R33, desc[UR4][R2.64] ;  /* 0x0000000402211981 */ /* 0x000ea2000c2e1900 */
[----:B---3--:R-:W-:Y:S01]  /*0a00*/  SEL R26, R8, 0xff800000, P0 ;  /* 0xff800000081a7807 */ /* 0x008fe20000000000 */
[----:B------:R-:W-:Y:S01]  /*0a10*/  IMAD.MOV.U32 R8, RZ, RZ, RZ ;  /* 0x000000ffff087224 */ /* 0x000fe200078e00ff */
[----:B------:R-:W-:-:S05]  /*0a20*/  LOP3.LUT R4, R5, R4, RZ, 0xfc, !PT ;  /* 0x0000000405047212 */ /* 0x000fca00078efcff */
[----:B------:R1:W3:Y:S02]  /*0a30*/  @P2 LDG.E.EL R8, desc[UR4][R6.64+0x4] ;  /* 0x0000040406082981 */ /* 0x0002e4000c2e1900 */
[----:B-1----:R-:W-:Y:S01]  /*0a40*/  IMAD.MOV.U32 R6, RZ, RZ, RZ ;  /* 0x000000ffff067224 */ /* 0x002fe200078e00ff */
[----:B--2---:R-:W-:Y:S02]  /*0a50*/  SEL R33, R33, 0xff800000, P1 ;  /* 0xff80000021217807 */ /* 0x004fe40000800000 */
[----:B------:R-:W-:-:S13]  /*0a60*/  ISETP.GT.AND P1, PT, R4, -0x1, PT ;  /* 0xffffffff0400780c */ /* 0x000fda0003f24270 */
[----:B------:R-:W2:Y:S01]  /*0a70*/  @P1 LDG.E.EL R6, desc[UR4][R10.64] ;  /* 0x000000040a061981 */ /* 0x000ea2000c2e1900 */
[----:B------:R-:W-:Y:S02]  /*0a80*/  P2R R20, PR, RZ, 0x20 ;  /* 0x00000020ff147803 */ /* 0x000fe40000000000 */
[-C--:B------:R-:W-:Y:S02]  /*0a90*/  FSETP.GEU.AND P5, PT, R17, R26.reuse, PT ;  /* 0x0000001a1100720b */ /* 0x080fe40003fae000 */
[----:B------:R-:W-:Y:S02]  /*0aa0*/  FSETP.NAN.AND P3, PT, R26, R26, PT ;  /* 0x0000001a1a00720b */ /* 0x000fe40003f68000 */
[----:B---3--:R-:W-:Y:S02]  /*0ab0*/  SEL R8, R8, 0xff800000, P2 ;  /* 0xff80000008087807 */ /* 0x008fe40001000000 */
[----:B------:R-:W-:-:S07]  /*0ac0*/  P2R R40, PR, RZ, 0x20 ;  /* 0x00000020ff287803 */ /* 0x000fce0000000000 */
[----:B------:R-:W-:Y:S02]  /*0ad0*/  @P5 SEL R26, R26, R17, P3 ;  /* 0x000000111a1a5207 */ /* 0x000fe40001800000 */
[-C--:B------:R-:W-:Y:S02]  /*0ae0*/  FSETP.GEU.AND P5, PT, R14, R8.reuse, PT ;  /* 0x000000080e00720b */ /* 0x080fe40003fae000 */
[----:B------:R-:W-:Y:S02]  /*0af0*/  FSETP.NAN.AND P3, PT, R8, R8, PT ;  /* 0x000000080800720b */ /* 0x000fe40003f68000 */
[----:B------:R-:W-:-:S09]  /*0b00*/  P2R R16, PR, RZ, 0x20 ;  /* 0x00000020ff107803 */ /* 0x000fd20000000000 */
[----:B------:R-:W-:Y:S01]  /*0b10*/  @P5 SEL R8, R8, R14, P3 ;  /* 0x0000000e08085207 */ /* 0x000fe20001800000 */
[----:B------:R-:W-:Y:S02]  /*0b20*/  IMAD.MOV.U32 R17, RZ, RZ, RZ ;  /* 0x000000ffff117224 */ /* 0x000fe400078e00ff */
[----:B------:R-:W-:-:S04]  /*0b30*/  VIADD R7, R27, 0x1f ;  /* 0x0000001f1b077836 */ /* 0x000fc80000000000 */
[----:B------:R-:W3:Y:S01]  /*0b40*/  @P1 LDG.E.EL R17, desc[UR4][R10.64+0x4] ;  /* 0x000004040a111981 */ /* 0x000ee2000c2e1900 */
[----:B--2---:R-:W-:-:S04]  /*0b50*/  SEL R4, R6, 0xff800000, P1 ;  /* 0xff80000006047807 */ /* 0x004fc80000800000 */
[-C--:B------:R-:W-:Y:S02]  /*0b60*/  FSETP.GEU.AND P5, PT, R12, R4.reuse, PT ;  /* 0x000000040c00720b */ /* 0x080fe40003fae000 */
[----:B------:R-:W-:Y:S02]  /*0b70*/  FSETP.NAN.AND P3, PT, R4, R4, PT ;  /* 0x000000040400720b */ /* 0x000fe40003f68000 */
[----:B------:R-:W-:-:S09]  /*0b80*/  P2R R18, PR, RZ, 0x20 ;  /* 0x00000020ff127803 */ /* 0x000fd20000000000 */
[----:B------:R-:W-:Y:S02]  /*0b90*/  @P5 SEL R4, R4, R12, P3 ;  /* 0x0000000c04045207 */ /* 0x000fe40001800000 */
[-C--:B------:R-:W-:Y:S02]  /*0ba0*/  FSETP.GEU.AND P3, PT, R26, R33.reuse, PT ;  /* 0x000000211a00720b */ /* 0x080fe40003f6e000 */
[----:B------:R-:W-:Y:S01]  /*0bb0*/  FSETP.NAN.AND P5, PT, R33, R33, PT ;  /* 0x000000212100720b */ /* 0x000fe20003fa8000 */
[----:B------:R-:W-:-:S10]  /*0bc0*/  IMAD.WIDE R6, R7, 0x4, R24 ;  /* 0x0000000407067825 */ /* 0x000fd400078e0218 */
[----:B------:R-:W-:Y:S01]  /*0bd0*/  @P3 SEL R33, R33, R26, P5 ;  /* 0x0000001a21213207 */ /* 0x000fe20002800000 */
[----:B------:R-:W-:-:S06]  /*0be0*/  IMAD.MOV.U32 R26, RZ, RZ, RZ ;  /* 0x000000ffff1a7224 */ /* 0x000fcc00078e00ff */
[----:B------:R1:W2:Y:S01]  /*0bf0*/  @P6 LDG.E.EL R26, desc[UR4][R6.64] ;  /* 0x00000004061a6981 */ /* 0x0002a2000c2e1900 */
[----:B---3--:R-:W-:-:S04]  /*0c00*/  SEL R17, R17, 0xff800000, P1 ;  /* 0xff80000011117807 */ /* 0x008fc80000800000 */
[----:B------:R-:W-:-:S04]  /*0c10*/  FSETP.GEU.AND P5, PT, R4, R17, PT ;  /* 0x000000110400720b */ /* 0x000fc80003fae000 */
[----:B------:R-:W-:Y:S02]  /*0c20*/  P2R R41, PR, RZ, 0x20 ;  /* 0x00000020ff297803 */ /* 0x000fe40000000000 */
[----:B------:R-:W-:Y:S02]  /*0c30*/  P2R R2, PR, RZ, 0x8 ;  /* 0x00000008ff027803 */ /* 0x000fe40000000000 */
[----:B------:R-:W-:Y:S01]  /*0c40*/  ISETP.NE.AND P3, PT, R9, RZ, PT ;  /* 0x000000ff0900720c */ /* 0x000fe20003f65270 */
[----:B------:R-:W-:Y:S02]  /*0c50*/  VIADD R9, R15, 0x20 ;  /* 0x000000200f097836 */ /* 0x000fe40000000000 */
[----:B-1----:R-:W-:Y:S02]  /*0c60*/  VIADD R7, R27, 0x20 ;  /* 0x000000201b077836 */ /* 0x002fe40000000000 */
[----:B------:R-:W-:Y:S02]  /*0c70*/  IMAD.MOV.U32 R3, RZ, RZ, RZ ;  /* 0x000000ffff037224 */ /* 0x000fe400078e00ff */
[----:B------:R-:W-:-:S05]  /*0c80*/  IMAD.WIDE R6, R7, 0x4, R24 ;  /* 0x0000000407067825 */ /* 0x000fca00078e0218 */
[----:B------:R-:W3:Y:S01]  /*0c90*/  @P2 LDG.E.EL R3, desc[UR4][R6.64] ;  /* 0x0000000406032981 */ /* 0x000ee2000c2e1900 */
[----:B--2---:R-:W-:Y:S02]  /*0ca0*/  SEL R26, R26, 0xff800000, P6 ;  /* 0xff8000001a1a7807 */ /* 0x004fe40003000000 */
[----:B------:R-:W-:-:S04]  /*0cb0*/  FSETP.NAN.AND P6, PT, R17, R17, PT ;  /* 0x000000111100720b */ /* 0x000fc80003fc8000 */
[----:B------:R-:W-:Y:S02]  /*0cc0*/  @P5 SEL R17, R17, R4, P6 ;  /* 0x0000000411115207 */ /* 0x000fe40003000000 */
[-C--:B------:R-:W-:Y:S02]  /*0cd0*/  FSETP.GEU.AND P5, PT, R8, R26.reuse, PT ;  /* 0x0000001a0800720b */ /* 0x080fe40003fae000 */
[----:B------:R-:W-:Y:S01]  /*0ce0*/  FSETP.NAN.AND P6, PT, R26, R26, PT ;  /* 0x0000001a1a00720b */ /* 0x000fe20003fc8000 */
[----:B------:R-:W-:-:S10]  /*0cf0*/  IMAD.MOV.U32 R4, RZ, RZ, RZ ;  /* 0x000000ffff047224 */ /* 0x000fd400078e00ff */
[----:B------:R-:W-:Y:S01]  /*0d00*/  @P5 SEL R26, R26, R8, P6 ;  /* 0x000000081a1a5207 */ /* 0x000fe20003000000 */
[----:B------:R-:W-:-:S05]  /*0d10*/  IMAD.WIDE R8, R9, 0x4, R24 ;  /* 0x0000000409087825 */ /* 0x000fca00078e0218 */
[----:B------:R1:W2:Y:S01]  /*0d20*/  @P0 LDG.E.EL R4, desc[UR4][R8.64] ;  /* 0x0000000408040981 */ /* 0x0002a2000c2e1900 */
[----:B------:R-:W-:Y:S02]  /*0d30*/  P2R R14, PR, RZ, 0x20 ;  /* 0x00000020ff0e7803 */ /* 0x000fe40000000000 */
[----:B---3--:R-:W-:Y:S01]  /*0d40*/  SEL R3, R3, 0xff800000, P2 ;  /* 0xff80000003037807 */ /* 0x008fe20001000000 */
[----:B-1----:R-:W-:Y:S01]  /*0d50*/  IMAD.MOV.U32 R8, RZ, RZ, RZ ;  /* 0x000000ffff087224 */ /* 0x002fe200078e00ff */
[----:B--2---:R-:W-:-:S04]  /*0d60*/  SEL R4, R4, 0xff800000, P0 ;  /* 0xff80000004047807 */ /* 0x004fc80000000000 */
[-C--:B------:R-:W-:Y:S02]  /*0d70*/  FSETP.GEU.AND P5, PT, R33, R4.reuse, PT ;  /* 0x000000042100720b */ /* 0x080fe40003fae000 */
[----:B------:R-:W-:Y:S02]  /*0d80*/  FSETP.NAN.AND P6, PT, R4, R4, PT ;  /* 0x000000040400720b */ /* 0x000fe40003fc8000 */
[----:B------:R-:W-:-:S09]  /*0d90*/  P2R R38, PR, RZ, 0x20 ;  /* 0x00000020ff267803 */ /* 0x000fd20000000000 */
[----:B------:R-:W-:Y:S02]  /*0da0*/  @P5 SEL R4, R4, R33, P6 ;  /* 0x0000002104045207 */ /* 0x000fe40003000000 */
[-C--:B------:R-:W-:Y:S02]  /*0db0*/  FSETP.GEU.AND P5, PT, R26, R3.reuse, PT ;  /* 0x000000031a00720b */ /* 0x080fe40003fae000 */
[----:B------:R-:W-:-:S11]  /*0dc0*/  FSETP.NAN.AND P6, PT, R3, R3, PT ;  /* 0x000000030300720b */ /* 0x000fd60003fc8000 */
[----:B------:R-:W-:Y:S01]  /*0dd0*/  @P5 SEL R3, R3, R26, P6 ;  /* 0x0000001a03035207 */ /* 0x000fe20003000000 */
[----:B------:R-:W-:-:S05]  /*0de0*/  VIADD R26, R0, 0x3 ;  /* 0x00000003001a7836 */ /* 0x000fca0000000000 */
[----:B------:R-:W-:-:S04]  /*0df0*/  LEA.HI R29, R29, R26, RZ, 0x4 ;  /* 0x0000001a1d1d7211 */ /* 0x000fc800078f20ff */
[----:B------:R-:W-:-:S05]  /*0e00*/  LOP3.LUT R29, R29, 0xfffffff0, RZ, 0xc0, !PT ;  /* 0xfffffff01d1d7812 */ /* 0x000fca00078ec0ff */
[----:B------:R-:W-:-:S04]  /*0e10*/  IMAD.IADD R26, R26, 0x1, -R29 ;  /* 0x000000011a1a7824 */ /* 0x000fc800078e0a1d */
[C---:B------:R-:W-:Y:S01]  /*0e20*/  IMAD R37, R26.reuse, 0x2, R37 ;  /* 0x000000021a257824 */ /* 0x040fe200078e0225 */
[----:B------:R-:W-:-:S03]  /*0e30*/  ISETP.GT.AND P6, PT, R26, RZ, P3 ;  /* 0x000000ff1a00720c */ /* 0x000fc60001fc4270 */
[----:B------:R-:W-:-:S04]  /*0e40*/  VIADD R9, R37, 0xffffffdf ;  /* 0xffffffdf25097836 */ /* 0x000fc80000000000 */
[----:B------:R-:W-:-:S06]  /*0e50*/  IMAD.WIDE R6, R9, 0x4, R24 ;  /* 0x0000000409067825 */ /* 0x000fcc00078e0218 */
[----:B------:R-:W2:Y:S01]  /*0e60*/  @P6 LDG.E.EL R8, desc[UR4][R6.64] ;  /* 0x0000000406086981 */ /* 0x000ea2000c2e1900 */
[----:B------:R-:W-:Y:S01]  /*0e70*/  ISETP.GT.AND P3, PT, R26, -0x1, P3 ;  /* 0xffffffff1a00780c */ /* 0x000fe20001f64270 */
[----:B------:R-:W-:Y:S01]  /*0e80*/  VIADD R9, R37, 0xffffffe0 ;  /* 0xffffffe025097836 */ /* 0x000fe20000000000 */
[----:B--2---:R-:W-:-:S03]  /*0e90*/  SEL R10, R8, 0xff800000, P6 ;  /* 0xff800000080a7807 */ /* 0x004fc60003000000 */
[----:B------:R-:W-:-:S08]  /*0ea0*/  IMAD.WIDE R8, R9, 0x4, R24 ;  /* 0x0000000409087825 */ /* 0x000fd000078e0218 */
[----:B------:R1:W2:Y:S01]  /*0eb0*/  @P3 LDG.E.EL R43, desc[UR4][R8.64] ;  /* 0x00000004082b3981 */ /* 0x0002a2000c2e1900 */
[----:B------:R-:W-:Y:S01]  /*0ec0*/  P2R R12, PR, RZ, 0x20 ;  /* 0x00000020ff0c7803 */ /* 0x000fe20000000000 */
[----:B------:R-:W-:Y:S02]  /*0ed0*/  VIADD R11, R37, 0xffffffe1 ;  /* 0xffffffe1250b7836 */ /* 0x000fe40000000000 */
[----:B-1----:R-:W-:Y:S01]  /*0ee0*/  IMAD.MOV.U32 R8, RZ, RZ, RZ ;  /* 0x000000ffff087224 */ /* 0x002fe200078e00ff */
[----:B--2---:R-:W-:-:S04]  /*0ef0*/  SEL R43, R43, 0xff800000, P3 ;  /* 0xff8000002b2b7807 */ /* 0x004fc80001800000 */
[C---:B------:R-:W-:Y:S02]  /*0f00*/  FSETP.GT.AND P5, PT, R43.reuse, R10, PT ;  /* 0x0000000a2b00720b */ /* 0x040fe40003fa4000 */
[----:B------:R-:W-:-:S11]  /*0f10*/  FSETP.NAN.AND P6, PT, R43, R43, PT ;  /* 0x0000002b2b00720b */ /* 0x000fd60003fc8000 */
[----:B------:R-:W-:Y:S01]  /*0f20*/  @!P5 SEL R43, R43, R10, P6 ;  /* 0x0000000a2b2bd207 */ /* 0x000fe20003000000 */
[----:B------:R-:W-:-:S05]  /*0f30*/  IMAD.WIDE R10, R11, 0x4, R24 ;  /* 0x000000040b0a7825 */ /* 0x000fca00078e0218 */
[----:B------:R-:W2:Y:S01]  /*0f40*/  @P3 LDG.E.EL R8, desc[UR4][R10.64] ;  /* 0x000000040a083981 */ /* 0x000ea2000c2e1900 */
[----:B------:R-:W-:-:S04]  /*0f50*/  VIADD R7, R39, 0x1f ;  /* 0x0000001f27077836 */ /* 0x000fc80000000000 */
[----:B------:R-:W-:Y:S01]  /*0f60*/  IMAD.WIDE R6, R7, 0x4, R24 ;  /* 0x0000000407067825 */ /* 0x000fe200078e0218 */
[----:B------:R-:W-:-:S04]  /*0f70*/  P2R R33, PR, RZ, 0x20 ;  /* 0x00000020ff217803 */ /* 0x000fc80000000000 */
[----:B------:R1:W3:Y:S01]  /*0f80*/  @P4 LDG.E.EL R42, desc[UR4][R6.64] ;  /* 0x00000004062a4981 */ /* 0x0002e2000c2e1900 */
[----:B------:R-:W-:-:S04]  /*0f90*/  ISETP.NE.AND P5, PT, R21, RZ, PT ;  /* 0x000000ff1500720c */ /* 0x000fc80003fa5270 */
[----:B------:R-:W-:Y:S01]  /*0fa0*/  ISETP.GT.AND P5, PT, R26, RZ, P5 ;  /* 0x000000ff1a00720c */ /* 0x000fe20002fa4270 */
[----:B-1----:R-:W-:Y:S01]  /*0fb0*/  IMAD.MOV.U32 R6, RZ, RZ, RZ ;  /* 0x000000ffff067224 */ /* 0x002fe200078e00ff */
[----:B--2---:R-:W-:Y:S01]  /*0fc0*/  SEL R44, R8, 0xff800000, P3 ;  /* 0xff800000082c7807 */ /* 0x004fe20001800000 */
[----:B------:R-:W-:-:S10]  /*0fd0*/  IMAD.WIDE R8, R37, 0x4, R24 ;  /* 0x0000000425087825 */ /* 0x000fd400078e0218 */
[----:B------:R-:W2:Y:S01]  /*0fe0*/  @P5 LDG.E.EL R6, desc[UR4][R8.64+-0x4] ;  /* 0xfffffc0408065981 */ /* 0x000ea2000c2e1900 */
[----:B---3--:R-:W-:-:S04]  /*0ff0*/  SEL R42, R42, 0xff800000, P4 ;  /* 0xff8000002a2a7807 */ /* 0x008fc80002000000 */
[----:B------:R-:W-:Y:S02]  /*1000*/  FSETP.GEU.AND P6, PT, R17, R42, PT ;  /* 0x0000002a1100720b */ /* 0x000fe40003fce000 */
[----:B------:R-:W-:Y:S02]  /*1010*/  FSETP.GEU.AND P4, PT, R43, R44, PT ;  /* 0x0000002c2b00720b */ /* 0x000fe40003f8e000 */
[----:B------:R-:W-:-:S09]  /*1020*/  FSETP.NAN.AND P3, PT, R42, R42, PT ;  /* 0x0000002a2a00720b */ /* 0x000fd20003f68000 */
[----:B------:R-:W-:Y:S02]  /*1030*/  @P6 SEL R42, R42, R17, P3 ;  /* 0x000000112a2a6207 */ /* 0x000fe40001800000 */
[----:B------:R-:W-:-:S04]  /*1040*/  FSETP.NAN.AND P3, PT, R44, R44, PT ;  /* 0x0000002c2c00720b */ /* 0x000fc80003f68000 */
[----:B------:R-:W-:Y:S02]  /*1050*/  @P4 SEL R44, R44, R43, P3 ;  /* 0x0000002b2c2c4207 */ /* 0x000fe40001800000 */
[----:B------:R-:W-:Y:S02]  /*1060*/  P2R R29, PR, RZ, 0x10 ;  /* 0x00000010ff1d7803 */ /* 0x000fe40000000000 */
[----:B------:R-:W-:Y:S01]  /*1070*/  LOP3.LUT R5, R5, R26, RZ, 0xfc, !PT ;  /* 0x0000001a05057212 */ /* 0x000fe200078efcff */
[----:B------:R-:W-:Y:S01]  /*1080*/  IMAD.MOV.U32 R10, RZ, RZ, RZ ;  /* 0x000000ffff0a7224 */ /* 0x000fe200078e00ff */
[----:B--2---:R-:W-:-:S04]  /*1090*/  SEL R7, R6, 0xff800000, P5 ;  /* 0xff80000006077807 */ /* 0x004fc80002800000 */
[-C--:B------:R-:W-:Y:S02]  /*10a0*/  FSETP.GEU.AND P4, PT, R44, R7.reuse, PT ;  /* 0x000000072c00720b */ /* 0x080fe40003f8e000 */
[----:B------:R-:W-:Y:S01]  /*10b0*/  FSETP.NAN.AND P3, PT, R7, R7, PT ;  /* 0x000000070700720b */ /* 0x000fe20003f68000 */
[----:B------:R-:W-:-:S10]  /*10c0*/  IMAD.MOV.U32 R6, RZ, RZ, RZ ;  /* 0x000000ffff067224 */ /* 0x000fd400078e00ff */
[----:B------:R-:W-:Y:S02]  /*10d0*/  @P4 SEL R7, R7, R44, P3 ;  /* 0x0000002c07074207 */ /* 0x000fe40001800000 */
[----:B------:R-:W-:-:S13]  /*10e0*/  ISETP.GT.AND P3, PT, R5, -0x1, PT ;  /* 0xffffffff0500780c */ /* 0x000fda0003f64270 */
[----:B------:R-:W2:Y:S04]  /*10f0*/  @P3 LDG.E.EL R6, desc[UR4][R8.64] ;  /* 0x0000000408063981 */ /* 0x000ea8000c2e1900 */
[----:B------:R1:W3:Y:S01]  /*1100*/  @P3 LDG.E.EL R10, desc[UR4][R8.64+0x4] ;  /* 0x00000404080a3981 */ /* 0x0002e2000c2e1900 */
[----:B------:R-:W-:Y:S02]  /*1110*/  P2R R36, PR, RZ, 0x40 ;  /* 0x00000040ff247803 */ /* 0x000fe40000000000 */
[----:B------:R-:W-:Y:S01]  /*1120*/  P2R R21, PR, RZ, 0x10 ;  /* 0x00000010ff157803 */ /* 0x000fe20000000000 */
[----:B------:R-:W-:Y:S02]  /*1130*/  VIADD R11, R39, 0x20 ;  /* 0x00000020270b7836 */ /* 0x000fe40000000000 */
[----:B------:R-:W-:-:S02]  /*1140*/  IMAD.MOV.U32 R5, RZ, RZ, RZ ;  /* 0x000000ffff057224 */ /* 0x000fc400078e00ff */
[----:B-1----:R-:W-:-:S05]  /*1150*/  IMAD.WIDE R8, R11, 0x4, R24 ;  /* 0x000000040b087825 */ /* 0x002fca00078e0218 */
[----:B------:R-:W4:Y:S01]  /*1160*/  @P1 LDG.E.EL R5, desc[UR4][R8.64] ;  /* 0x0000000408051981 */ /* 0x000f22000c2e1900 */
[----:B------:R-:W-:Y:S01]  /*1170*/  IMAD.MOV.U32 R43, RZ, RZ, RZ ;  /* 0x000000ffff2b7224 */ /* 0x000fe200078e00ff */
[----:B--2---:R-:W-:-:S04]  /*1180*/  SEL R6, R6, 0xff800000, P3 ;  /* 0xff80000006067807 */ /* 0x004fc80001800000 */
[-C--:B------:R-:W-:Y:S02]  /*1190*/  FSETP.GEU.AND P6, PT, R7, R6.reuse, PT ;  /* 0x000000060700720b */ /* 0x080fe40003fce000 */
[----:B------:R-:W-:Y:S02]  /*11a0*/  FSETP.NAN.AND P4, PT, R6, R6, PT ;  /* 0x000000060600720b */ /* 0x000fe40003f88000 */
[----:B---3--:R-:W-:Y:S02]  /*11b0*/  SEL R10, R10, 0xff800000, P3 ;  /* 0xff8000000a0a7807 */ /* 0x008fe40001800000 */
[----:B------:R-:W-:-:S07]  /*11c0*/  P2R R17, PR, RZ, 0x40 ;  /* 0x00000040ff117803 */ /* 0x000fce0000000000 */
[----:B------:R-:W-:-:S04]  /*11d0*/  @P6 SEL R6, R6, R7, P4 ;  /* 0x0000000706066207 */ /* 0x000fc80002000000 */
[-C--:B------:R-:W-:Y:S01]  /*11e0*/  FSETP.GEU.AND P6, PT, R6, R10.reuse, PT ;  /* 0x0000000a0600720b */ /* 0x080fe20003fce000 */
[----:B------:R-:W-:Y:S01]  /*11f0*/  VIADD R7, R37, 0x1f ;  /* 0x0000001f25077836 */ /* 0x000fe20000000000 */
[----:B------:R-:W-:-:S11]  /*1200*/  FSETP.NAN.AND P4, PT, R10, R10, PT ;  /* 0x0000000a0a00720b */ /* 0x000fd60003f88000 */
[----:B------:R-:W-:Y:S01]  /*1210*/  @P6 SEL R10, R10, R6, P4 ;  /* 0x000000060a0a6207 */ /* 0x000fe20002000000 */
[----:B------:R-:W-:-:S05]  /*1220*/  IMAD.WIDE R6, R7, 0x4, R24 ;  /* 0x0000000407067825 */ /* 0x000fca00078e0218 */
[----:B------:R-:W2:Y:S01]  /*1230*/  @P5 LDG.E.EL R43, desc[UR4][R6.64] ;  /* 0x00000004062b5981 */ /* 0x000ea2000c2e1900 */
[----:B----4-:R-:W-:-:S04]  /*1240*/  SEL R5, R5, 0xff800000, P1 ;  /* 0xff80000005057807 */ /* 0x010fc80000800000 */
[-C--:B------:R-:W-:Y:S02]  /*1250*/  FSETP.GEU.AND P4, PT, R42, R5.reuse, PT ;  /* 0x000000052a00720b */ /* 0x080fe40003f8e000 */
[----:B------:R-:W-:Y:S01]  /*1260*/  P2R R26, PR, RZ, 0x40 ;  /* 0x00000040ff1a7803 */ /* 0x000fe20000000000 */
[----:B------:R-:W-:Y:S01]  /*1270*/  VIADD R11, R37, 0x20 ;  /* 0x00000020250b7836 */ /* 0x000fe20000000000 */
[----:B--2---:R-:W-:Y:S02]  /*1280*/  SEL R43, R43, 0xff800000, P5 ;  /* 0xff8000002b2b7807 */ /* 0x004fe40002800000 */
[----:B------:R-:W-:-:S07]  /*1290*/  FSETP.NAN.AND P5, PT, R5, R5, PT ;  /* 0x000000050500720b */ /* 0x000fce0003fa8000 */
[----:B------:R-:W-:Y:S02]  /*12a0*/  @P4 SEL R5, R5, R42, P5 ;  /* 0x0000002a05054207 */ /* 0x000fe40002800000 */
[-C--:B------:R-:W-:Y:S02]  /*12b0*/  FSETP.GEU.AND P5, PT, R10, R43.reuse, PT ;  /* 0x0000002b0a00720b */ /* 0x080fe40003fae000 */
[----:B------:R-:W-:Y:S01]  /*12c0*/  FSETP.NAN.AND P6, PT, R43, R43, PT ;  /* 0x0000002b2b00720b */ /* 0x000fe20003fc8000 */
[----:B------:R-:W-:-:S10]  /*12d0*/  IMAD.MOV.U32 R42, RZ, RZ, RZ ;  /* 0x000000ffff2a7224 */ /* 0x000fd400078e00ff */
[----:B------:R-:W-:Y:S01]  /*12e0*/  @P5 SEL R43, R43, R10, P6 ;  /* 0x0000000a2b2b5207 */ /* 0x000fe20003000000 */
[----:B------:R-:W-:-:S05]  /*12f0*/  IMAD.WIDE R10, R11, 0x4, R24 ;  /* 0x000000040b0a7825 */ /* 0x000fca00078e0218 */
[----:B------:R-:W2:Y:S01]  /*1300*/  @P3 LDG.E.EL R42, desc[UR4][R10.64] ;  /* 0x000000040a2a3981 */ /* 0x000ea2000c2e1900 */
[----:B------:R-:W-:Y:S01]  /*1310*/  P2R R6, PR, RZ, 0x10 ;  /* 0x00000010ff067803 */ /* 0x000fe20000000000 */
[----:B------:R-:W-:Y:S01]  /*1320*/  VIADD R15, R15, 0x21 ;  /* 0x000000210f0f7836 */ /* 0x000fe20000000000 */
[----:B--2---:R-:W-:-:S04]  /*1330*/  SEL R8, R42, 0xff800000, P3 ;  /* 0xff8000002a087807 */ /* 0x004fc80001800000 */
[-C--:B------:R-:W-:Y:S02]  /*1340*/  FSETP.GEU.AND P6, PT, R43, R8.reuse, PT ;  /* 0x000000082b00720b */ /* 0x080fe40003fce000 */
[----:B------:R-:W-:Y:S02]  /*1350*/  FSETP.NAN.AND P4, PT, R8, R8, PT ;  /* 0x000000080800720b */ /* 0x000fe40003f88000 */
[----:B------:R-:W-:-:S09]  /*1360*/  P2R R9, PR, RZ, 0x40 ;  /* 0x00000040ff097803 */ /* 0x000fd20000000000 */
[----:B------:R-:W-:Y:S02]  /*1370*/  @P6 SEL R8, R8, R43, P4 ;  /* 0x0000002b08086207 */ /* 0x000fe40002000000 */
[----:B------:R-:W-:-:S04]  /*1380*/  ISETP.NE.AND P6, PT, R41, RZ, PT ;  /* 0x000000ff2900720c */ /* 0x000fc80003fc5270 */
[----:B------:R-:W-:Y:S02]  /*1390*/  P2R R10, PR, RZ, 0x40 ;  /* 0x00000040ff0a7803 */ /* 0x000fe40000000000 */
        /* <DEDUP_REMOVED lines=32> */
[----:B------:R-:W-:Y:S02]  /*15a0*/  ISETP.NE.AND P6, PT, R35, RZ, PT ;  /* 0x000000ff2300720c */ /* 0x000fe40003fc5270 */
[----:B------:R-:W-:Y:S02]  /*15b0*/  ISETP.NE.AND P4, PT, R14, RZ, PT ;  /* 0x000000ff0e00720c */ /* 0x000fe40003f85270 */
[----:B------:R-:W-:Y:S02]  /*15c0*/  P2R R35, PR, RZ, 0x40 ;  /* 0x00000040ff237803 */ /* 0x000fe40000000000 */
[----:B------:R-:W-:Y:S01]  /*15d0*/  ISETP.NE.AND P6, PT, R13, RZ, PT ;  /* 0x000000ff0d00720c */ /* 0x000fe20003fc5270 */
[----:B------:R-:W-:Y:S02]  /*15e0*/  IMAD.MOV.U32 R13, RZ, RZ, RZ ;  /* 0x000000ffff0d7224 */ /* 0x000fe400078e00ff */
[----:B------:R-:W-:-:S05]  /*15f0*/  IMAD.WIDE R14, R15, 0x4, R24 ;  /* 0x000000040f0e7825 */ /* 0x000fca00078e0218 */
[----:B------:R-:W2:Y:S01]  /*1600*/  @P0 LDG.E.EL R13, desc[UR4][R14.64] ;  /* 0x000000040e0d0981 */ /* 0x000ea2000c2e1900 */
[----:B------:R-:W-:Y:S01]  /*1610*/  VIADD R27, R27, 0x21 ;  /* 0x000000211b1b7836 */ /* 0x000fe20000000000 */
[----:B------:R-:W-:Y:S02]  /*1620*/  P2R R7, PR, RZ, 0x20 ;  /* 0x00000020ff077803 */ /* 0x000fe40000000000 */
[----:B------:R-:W-:Y:S01]  /*1630*/  ISETP.NE.AND P5, PT, R26, RZ, PT ;  /* 0x000000ff1a00720c */ /* 0x000fe20003fa5270 */
[----:B------:R-:W-:Y:S01]  /*1640*/  IMAD.WIDE R26, R27, 0x4, R24 ;  /* 0x000000041b1a7825 */ /* 0x000fe200078e0218 */
[----:B--2---:R-:W-:Y:S02]  /*1650*/  SEL R13, R13, 0xff800000, P0 ;  /* 0xff8000000d0d7807 */ /* 0x004fe40000000000 */
[----:B------:R-:W-:Y:S01]  /*1660*/  ISETP.NE.AND P0, PT, R12, RZ, PT ;  /* 0x000000ff0c00720c */ /* 0x000fe20003f05270 */
[----:B------:R-:W-:-:S06]  /*1670*/  IMAD.MOV.U32 R12, RZ, RZ, RZ ;  /* 0x000000ffff0c7224 */ /* 0x000fcc00078e00ff */
[----:B------:R-:W2:Y:S01]  /*1680*/  @P2 LDG.E.EL R12, desc[UR4][R26.64] ;  /* 0x000000041a0c2981 */ /* 0x000ea2000c2e1900 */
[----:B------:R-:W-:Y:S02]  /*1690*/  VIADD R39, R39, 0x21 ;  /* 0x0000002127277836 */ /* 0x000fe40000000000 */
[----:B------:R-:W-:Y:S02]  /*16a0*/  VIADD R37, R37, 0x21 ;  /* 0x0000002125257836 */ /* 0x000fe40000000000 */
[----:B------:R-:W-:Y:S02]  /*16b0*/  IMAD.MOV.U32 R15, RZ, RZ, RZ ;  /* 0x000000ffff0f7224 */ /* 0x000fe400078e00ff */
[----:B------:R-:W-:Y:S01]  /*16c0*/  IMAD.MOV.U32 R40, RZ, RZ, RZ ;  /* 0x000000ffff287224 */ /* 0x000fe200078e00ff */
[----:B--2---:R-:W-:Y:S02]  /*16d0*/  SEL R12, R12, 0xff800000, P2 ;  /* 0xff8000000c0c7807 */ /* 0x004fe40001000000 */
[----:B------:R-:W-:Y:S01]  /*16e0*/  ISETP.NE.AND P2, PT, R38, RZ, PT ;  /* 0x000000ff2600720c */ /* 0x000fe20003f45270 */
[----:B------:R-:W-:-:S04]  /*16f0*/  IMAD.WIDE R38, R39, 0x4, R24 ;  /* 0x0000000427267825 */ /* 0x000fc800078e0218 */
[----:B------:R-:W-:Y:S01]  /*1700*/  IMAD.WIDE R24, R37, 0x4, R24 ;  /* 0x0000000425187825 */ /* 0x000fe200078e0218 */
[----:B------:R-:W2:Y:S04]  /*1710*/  @P1 LDG.E.EL R40, desc[UR4][R38.64] ;  /* 0x0000000426281981 */ /* 0x000ea8000c2e1900 */
[----:B------:R-:W3:Y:S02]  /*1720*/  @P3 LDG.E.EL R15, desc[UR4][R24.64] ;  /* 0x00000004180f3981 */ /* 0x000ee4000c2e1900 */
[----:B---3--:R-:W-:Y:S02]  /*1730*/  SEL R15, R15, 0xff800000, P3 ;  /* 0xff8000000f0f7807 */ /* 0x008fe40001800000 */
[----:B------:R-:W-:Y:S02]  /*1740*/  ISETP.NE.AND P3, PT, R2, RZ, PT ;  /* 0x000000ff0200720c */ /* 0x000fe40003f65270 */
[----:B------:R-:W-:-:S02]  /*1750*/  SEL R2, RZ, 0x1, !P6 ;  /* 0x00000001ff027807 */ /* 0x000fc40007000000 */
[----:B------:R-:W-:-:S04]  /*1760*/  ISETP.NE.AND P6, PT, R35, RZ, PT ;  /* 0x000000ff2300720c */ /* 0x000fc80003fc5270 */
[----:B------:R-:W-:Y:S02]  /*1770*/  SEL R26, RZ, 0x1, !P6 ;  /* 0x00000001ff1a7807 */ /* 0x000fe40007000000 */
[----:B------:R-:W-:-:S04]  /*1780*/  ISETP.NE.AND P6, PT, R34, RZ, PT ;  /* 0x000000ff2200720c */ /* 0x000fc80003fc5270 */
[----:B------:R-:W-:Y:S02]  /*1790*/  SEL R27, RZ, 0x1, !P6 ;  /* 0x00000001ff1b7807 */ /* 0x000fe40007000000 */
[----:B------:R-:W-:-:S04]  /*17a0*/  ISETP.NE.AND P6, PT, R33, RZ, PT ;  /* 0x000000ff2100720c */ /* 0x000fc80003fc5270 */
[----:B------:R-:W-:Y:S02]  /*17b0*/  SEL R33, RZ, 0x1, !P6 ;  /* 0x00000001ff217807 */ /* 0x000fe40007000000 */
[----:B------:R-:W-:-:S04]  /*17c0*/  ISETP.NE.AND P6, PT, R32, RZ, PT ;  /* 0x000000ff2000720c */ /* 0x000fc80003fc5270 */
[----:B------:R-:W-:Y:S02]  /*17d0*/  SEL R2, R2, 0x2, P6 ;  /* 0x0000000202027807 */ /* 0x000fe40003000000 */
        /* <DEDUP_REMOVED lines=26> */
[----:B------:R-:W-:Y:S02]  /*1980*/  ISETP.NE.AND P6, PT, R10, RZ, PT ;  /* 0x000000ff0a00720c */ /* 0x000fe40003fc5270 */
[----:B--2---:R-:W-:Y:S02]  /*1990*/  SEL R14, R40, 0xff800000, P1 ;  /* 0xff800000280e7807 */ /* 0x004fe40000800000 */
[----:B------:R-:W-:Y:S02]  /*19a0*/  ISETP.NE.AND P1, PT, R36, RZ, PT ;  /* 0x000000ff2400720c */ /* 0x000fe40003f25270 */
[----:B------:R-:W-:Y:S02]  /*19b0*/  SEL R27, R27, 0x5, P6 ;  /* 0x000000051b1b7807 */ /* 0x000fe40003000000 */
[----:B------:R-:W-:-:S02]  /*19c0*/  SEL R33, R33, 0x5, P5 ;  /* 0x0000000521217807 */ /* 0x000fc40002800000 */
[----:B------:R-:W-:Y:S02]  /*19d0*/  SEL R2, R2, 0x6, P4 ;  /* 0x0000000602027807 */ /* 0x000fe40002000000 */
[----:B------:R-:W-:Y:S02]  /*19e0*/  ISETP.NE.AND P5, PT, R7, RZ, PT ;  /* 0x000000ff0700720c */ /* 0x000fe40003fa5270 */
[----:B------:R-:W-:Y:S02]  /*19f0*/  ISETP.NE.AND P4, PT, R6, RZ, PT ;  /* 0x000000ff0600720c */ /* 0x000fe40003f85270 */
[----:B------:R-:W1:Y:S01]  /*1a00*/  LDC.64 R6, c[0x0][0x218] ;  /* 0x00008600ff067b82 */ /* 0x000e620000000a00 */
[----:B------:R-:W-:Y:S02]  /*1a10*/  SEL R27, R27, 0x6, P1 ;  /* 0x000000061b1b7807 */ /* 0x000fe40000800000 */
[----:B------:R-:W-:Y:S02]  /*1a20*/  SEL R26, R26, 0x6, P3 ;  /* 0x000000061a1a7807 */ /* 0x000fe40001800000 */
[----:B------:R-:W-:-:S02]  /*1a30*/  SEL R27, R27, 0x7, P4 ;  /* 0x000000071b1b7807 */ /* 0x000fc40002000000 */
[----:B------:R-:W-:Y:S02]  /*1a40*/  FSETP.GEU.AND P4, PT, R4, R13, PT ;  /* 0x0000000d0400720b */ /* 0x000fe40003f8e000 */
[----:B------:R-:W-:Y:S02]  /*1a50*/  ISETP.NE.AND P6, PT, R9, RZ, PT ;  /* 0x000000ff0900720c */ /* 0x000fe40003fc5270 */
[----:B------:R-:W-:Y:S02]  /*1a60*/  SEL R33, R33, 0x6, P5 ;  /* 0x0000000621217807 */ /* 0x000fe40002800000 */
[----:B------:R-:W-:Y:S02]  /*1a70*/  SEL R26, R26, 0x7, P2 ;  /* 0x000000071a1a7807 */ /* 0x000fe40001000000 */
[----:B------:R-:W-:Y:S02]  /*1a80*/  SEL R2, R2, 0x7, P0 ;  /* 0x0000000702027807 */ /* 0x000fe40000000000 */
[----:B------:R-:W-:-:S02]  /*1a90*/  FSETP.GEU.AND P0, PT, R3, R12, PT ;  /* 0x0000000c0300720b */ /* 0x000fc40003f0e000 */
[----:B------:R-:W-:Y:S02]  /*1aa0*/  FSETP.GEU.AND P1, PT, R5, R14, PT ;  /* 0x0000000e0500720b */ /* 0x000fe40003f2e000 */
[----:B------:R-:W-:Y:S02]  /*1ab0*/  FSETP.GEU.AND P2, PT, R8, R15, PT ;  /* 0x0000000f0800720b */ /* 0x000fe40003f4e000 */
[----:B------:R-:W-:Y:S02]  /*1ac0*/  SEL R33, R33, 0x7, P6 ;  /* 0x0000000721217807 */ /* 0x000fe40003000000 */
[----:B------:R-:W-:Y:S02]  /*1ad0*/  FSETP.NAN.AND P3, PT, R13, R13, PT ;  /* 0x0000000d0d00720b */ /* 0x000fe40003f68000 */
[----:B------:R-:W-:Y:S02]  /*1ae0*/  SEL R27, R27, 0x8, P1 ;  /* 0x000000081b1b7807 */ /* 0x000fe40000800000 */
[----:B------:R-:W-:-:S02]  /*1af0*/  SEL R10, R33, 0x8, P2 ;  /* 0x00000008210a7807 */ /* 0x000fc40001000000 */
[----:B------:R-:W-:Y:S02]  /*1b00*/  SEL R9, R26, 0x8, P4 ;  /* 0x000000081a097807 */ /* 0x000fe40002000000 */
[----:B------:R-:W-:Y:S02]  /*1b10*/  SEL R2, R2, 0x8, P0 ;  /* 0x0000000802027807 */ /* 0x000fe40000000000 */
[----:B------:R-:W-:Y:S02]  /*1b20*/  @P4 SEL R13, R13, R4, P3 ;  /* 0x000000040d0d4207 */ /* 0x000fe40001800000 */
[----:B------:R-:W-:Y:S02]  /*1b30*/  PRMT R27, R27, 0x3340, R10 ;  /* 0x000033401b1b7816 */ /* 0x000fe4000000000a */
[----:B------:R-:W-:Y:S02]  /*1b40*/  FSETP.NAN.AND P5, PT, R12, R12, PT ;  /* 0x0000000c0c00720b */ /* 0x000fe40003fa8000 */
[----:B------:R-:W-:-:S02]  /*1b50*/  FSETP.NAN.AND P4, PT, R14, R14, PT ;  /* 0x0000000e0e00720b */ /* 0x000fc40003f88000 */
[C---:B------:R-:W-:Y:S02]  /*1b60*/  FSETP.NAN.AND P3, PT, R15.reuse, R15, PT ;  /* 0x0000000f0f00720b */ /* 0x040fe40003f68000 */
[----:B------:R-:W-:Y:S02]  /*1b70*/  PRMT R2, R2, 0x3340, R9 ;  /* 0x0000334002027816 */ /* 0x000fe40000000009 */
[----:B------:R-:W-:Y:S01]  /*1b80*/  IADD3 R10, P6, R0, UR6, RZ ;  /* 0x00000006000a7c10 */ /* 0x000fe2000ffde0ff */
[----:B-1----:R-:W-:Y:S01]  /*1b90*/  IMAD.WIDE R6, R0, 0x4, R6 ;  /* 0x0000000400067825 */ /* 0x002fe200078e0206 */
[----:B------:R-:W-:Y:S02]  /*1ba0*/  @P0 SEL R12, R12, R3, P5 ;  /* 0x000000030c0c0207 */ /* 0x000fe40002800000 */
[----:B------:R-:W-:Y:S02]  /*1bb0*/  @P1 SEL R14, R14, R5, P4 ;  /* 0x000000050e0e1207 */ /* 0x000fe40002000000 */
[----:B------:R-:W-:-:S02]  /*1bc0*/  @P2 SEL R15, R15, R8, P3 ;  /* 0x000000080f0f2207 */ /* 0x000fc40001800000 */
[----:B------:R-:W-:Y:S02]  /*1bd0*/  LEA.HI.X.SX32 R11, R0, UR7, 0x1, P6 ;  /* 0x00000007000b7c11 */ /* 0x000fe4000b0f0eff */
[----:B------:R-:W-:Y:S01]  /*1be0*/  PRMT R27, R2, 0x5410, R27 ;  /* 0x00005410021b7816 */ /* 0x000fe2000000001b */
[----:B------:R-:W-:Y:S04]  /*1bf0*/  STG.E.128 desc[UR4][R6.64], R12 ;  /* 0x0000000c06007986 */ /* 0x000fe8000c101d04 */
[----:B------:R-:W-:Y:S01]  /*1c00*/  STG.E desc[UR4][R10.64], R27 ;  /* 0x0000001b0a007986 */ /* 0x000fe2000c101904 */
[----:B------:R-:W-:Y:S05]  /*1c10*/  EXIT ;  /* 0x000000000000794d */ /* 0x000fea0003800000 */
.L_x_0:
[----:B------:R-:W-:-:S00]  /*1c20*/  BRA `(.L_x_0) ;  /* 0xfffffffc00fc7947 */ /* 0x000fc0000383ffff */
[----:B------:R-:W-:-:S00]  /*1c30*/  NOP ;  /* 0x0000000000007918 */ /* 0x000fc00000000000 */
        /* <DEDUP_REMOVED lines=12> */
.L_x_1:


//--------------------- .nv.constant0.triton_poi_fused_max_pool2d_with_indices_9 --------------------------
	.section	.nv.constant0.triton_poi_fused_max_pool2d_with_indices_9,"a",@progbits
	.sectionflags	@""
	.align	4
.nv.constant0.triton_poi_fused_max_pool2d_with_indices_9:
	.zero		556
